	.headerflags	@"EF_CUDA_TEXMODE_UNIFIED EF_CUDA_64BIT_ADDRESS EF_CUDA_ACCELERATORS EF_CUDA_SM90 EF_CUDA_VIRTUAL_SM(EF_CUDA_SM90)"
	.elftype	@"ET_EXEC"


//--------------------- .nv.info                  --------------------------
	.section	.nv.info,"",@"SHT_CUDA_INFO"
	.align	4


	//----- nvinfo : EIATTR_REGCOUNT
	.align		4
        /*0000*/ 	.byte	0x04, 0x2f
        /*0002*/ 	.short	(.L_3 - .L_2)
	.align		4
.L_2:
        /*0004*/ 	.word	index@(triton_poi_fused__native_batch_norm_legit_no_training_leaky_relu_leaky_relu_backward_0)
        /*0008*/ 	.word	0x00000017


	//----- nvinfo : EIATTR_MIN_STACK_SIZE
	.align		4
.L_3:
        /*000c*/ 	.byte	0x04, 0x12
        /*000e*/ 	.short	(.L_5 - .L_4)
	.align		4
.L_4:
        /*0010*/ 	.word	index@(triton_poi_fused__native_batch_norm_legit_no_training_leaky_relu_leaky_relu_backward_0)
        /*0014*/ 	.word	0x00000000


	//----- nvinfo : EIATTR_FRAME_SIZE
	.align		4
.L_5:
        /*0018*/ 	.byte	0x04, 0x11
        /*001a*/ 	.short	(.L_7 - .L_6)
	.align		4
.L_6:
        /*001c*/ 	.word	index@(triton_poi_fused__native_batch_norm_legit_no_training_leaky_relu_leaky_relu_backward_0)
        /*0020*/ 	.word	0x00000000


	//----- nvinfo : EIATTR_MIN_STACK_SIZE
	.align		4
.L_7:
        /*0024*/ 	.byte	0x04, 0x12
        /*0026*/ 	.short	(.L_9 - .L_8)
	.align		4
.L_8:
        /*0028*/ 	.word	index@(triton_poi_fused__native_batch_norm_legit_no_training_leaky_relu_leaky_relu_backward_0)
        /*002c*/ 	.word	0x00000000
.L_9:


//--------------------- .nv.info.triton_poi_fused__native_batch_norm_legit_no_training_leaky_relu_leaky_relu_backward_0 --------------------------
	.section	.nv.info.triton_poi_fused__native_batch_norm_legit_no_training_leaky_relu_leaky_relu_backward_0,"",@"SHT_CUDA_INFO"
	.sectionflags	@""
	.align	4


	//----- nvinfo : EIATTR_CUDA_API_VERSION
	.align		4
        /*0000*/ 	.byte	0x04, 0x37
        /*0002*/ 	.short	(.L_11 - .L_10)
.L_10:
        /*0004*/ 	.word	0x0000007c


	//----- nvinfo : EIATTR_KPARAM_INFO
	.align		4
.L_11:
        /*0008*/ 	.byte	0x04, 0x17
        /*000a*/ 	.short	(.L_13 - .L_12)
.L_12:
        /*000c*/ 	.word	0x00000000
        /*0010*/ 	.short	0x0007
        /*0012*/ 	.short	0x0038
        /*0014*/ 	.byte	0x00, 0xf0, 0x11, 0x00


	//----- nvinfo : EIATTR_KPARAM_INFO
	.align		4
.L_13:
        /*0018*/ 	.byte	0x04, 0x17
        /*001a*/ 	.short	(.L_15 - .L_14)
.L_14:
        /*001c*/ 	.word	0x00000000
        /*0020*/ 	.short	0x0006
        /*0022*/ 	.short	0x0030
        /*0024*/ 	.byte	0x00, 0xf4, 0x21, 0x00


	//----- nvinfo : EIATTR_KPARAM_INFO
	.align		4
.L_15:
        /*0028*/ 	.byte	0x04, 0x17
        /*002a*/ 	.short	(.L_17 - .L_16)
.L_16:
        /*002c*/ 	.word	0x00000000
        /*0030*/ 	.short	0x0005
        /*0032*/ 	.short	0x0028
        /*0034*/ 	.byte	0x00, 0xf4, 0x21, 0x00


	//----- nvinfo : EIATTR_KPARAM_INFO
	.align		4
.L_17:
        /*0038*/ 	.byte	0x04, 0x17
        /*003a*/ 	.short	(.L_19 - .L_18)
.L_18:
        /*003c*/ 	.word	0x00000000
        /*0040*/ 	.short	0x0004
        /*0042*/ 	.short	0x0020
        /*0044*/ 	.byte	0x00, 0xf4, 0x21, 0x00


	//----- nvinfo : EIATTR_KPARAM_INFO
	.align		4
.L_19:
        /*0048*/ 	.byte	0x04, 0x17
        /*004a*/ 	.short	(.L_21 - .L_20)
.L_20:
        /*004c*/ 	.word	0x00000000
        /*0050*/ 	.short	0x0003
        /*0052*/ 	.short	0x0018
        /*0054*/ 	.byte	0x00, 0xf4, 0x21, 0x00


	//----- nvinfo : EIATTR_KPARAM_INFO
	.align		4
.L_21:
        /*0058*/ 	.byte	0x04, 0x17
        /*005a*/ 	.short	(.L_23 - .L_22)
.L_22:
        /*005c*/ 	.word	0x00000000
        /*0060*/ 	.short	0x0002
        /*0062*/ 	.short	0x0010
        /*0064*/ 	.byte	0x00, 0xf4, 0x21, 0x00


	//----- nvinfo : EIATTR_KPARAM_INFO
	.align		4
.L_23:
        /*0068*/ 	.byte	0x04, 0x17
        /*006a*/ 	.short	(.L_25 - .L_24)
.L_24:
        /*006c*/ 	.word	0x00000000
        /*0070*/ 	.short	0x0001
        /*0072*/ 	.short	0x0008
        /*0074*/ 	.byte	0x00, 0xf4, 0x21, 0x00


	//----- nvinfo : EIATTR_KPARAM_INFO
	.align		4
.L_25:
        /*0078*/ 	.byte	0x04, 0x17
        /*007a*/ 	.short	(.L_27 - .L_26)
.L_26:
        /*007c*/ 	.word	0x00000000
        /*0080*/ 	.short	0x0000
        /*0082*/ 	.short	0x0000
        /*0084*/ 	.byte	0x00, 0xf4, 0x21, 0x00


	//----- nvinfo : EIATTR_SPARSE_MMA_MASK
	.align		4
.L_27:
        /*0088*/ 	.byte	0x03, 0x50
        /*008a*/ 	.short	0x0000


	//----- nvinfo : EIATTR_MAXREG_COUNT
	.align		4
        /*008c*/ 	.byte	0x03, 0x1b
        /*008e*/ 	.short	0x00ff


	//----- nvinfo : EIATTR_EXIT_INSTR_OFFSETS
	.align		4
        /*0090*/ 	.byte	0x04, 0x1c
        /*0092*/ 	.short	(.L_29 - .L_28)


	//   ....[0]....
.L_28:
        /*0094*/ 	.word	0x00000530


	//   ....[1]....
        /*0098*/ 	.word	0x00000550


	//----- nvinfo : EIATTR_REQNTID
	.align		4
.L_29:
        /*009c*/ 	.byte	0x04, 0x10
        /*009e*/ 	.short	(.L_31 - .L_30)
.L_30:
        /*00a0*/ 	.word	0x00000020
        /*00a4*/ 	.word	0x00000001
        /*00a8*/ 	.word	0x00000001


	//----- nvinfo : EIATTR_CBANK_PARAM_SIZE
	.align		4
.L_31:
        /*00ac*/ 	.byte	0x03, 0x19
        /*00ae*/ 	.short	0x003c


	//----- nvinfo : EIATTR_PARAM_CBANK
	.align		4
        /*00b0*/ 	.byte	0x04, 0x0a
        /*00b2*/ 	.short	(.L_33 - .L_32)
	.align		4
.L_32:
        /*00b4*/ 	.word	index@(.nv.constant0.triton_poi_fused__native_batch_norm_legit_no_training_leaky_relu_leaky_relu_backward_0)
        /*00b8*/ 	.short	0x0210
        /*00ba*/ 	.short	0x003c


	//----- nvinfo : EIATTR_SW_WAR
	.align		4
.L_33:
        /*00bc*/ 	.byte	0x04, 0x36
        /*00be*/ 	.short	(.L_35 - .L_34)
.L_34:
        /*00c0*/ 	.word	0x00000008
.L_35:


//--------------------- .nv.callgraph             --------------------------
	.section	.nv.callgraph,"",@"SHT_CUDA_CALLGRAPH"
	.align	4
	.sectionentsize	8
	.align		4
        /*0000*/ 	.word	0x00000000
	.align		4
        /*0004*/ 	.word	0xffffffff
	.align		4
        /*0008*/ 	.word	0x00000000
	.align		4
        /*000c*/ 	.word	0xfffffffe
	.align		4
        /*0010*/ 	.word	0x00000000
	.align		4
        /*0014*/ 	.word	0xfffffffd
	.align		4
        /*0018*/ 	.word	0x00000000
	.align		4
        /*001c*/ 	.word	0xfffffffc


//--------------------- .nv.constant4             --------------------------
	.section	.nv.constant4,"a",@progbits
	.align	8
	.align		8
.nv.constant4:
        /*0000*/ 	.dword	_$_str
	.align		8
        /*0008*/ 	.dword	_$_str_$_2


//--------------------- .text.triton_poi_fused__native_batch_norm_legit_no_training_leaky_relu_leaky_relu_backward_0 --------------------------
	.section	.text.triton_poi_fused__native_batch_norm_legit_no_training_leaky_relu_leaky_relu_backward_0,"ax",@progbits
	.align	128
        .global         triton_poi_fused__native_batch_norm_legit_no_training_leaky_relu_leaky_relu_backward_0
        .type           triton_poi_fused__native_batch_norm_legit_no_training_leaky_relu_leaky_relu_backward_0,@function
        .size           triton_poi_fused__native_batch_norm_legit_no_training_leaky_relu_leaky_relu_backward_0,(.L_x_1 - triton_poi_fused__native_batch_norm_legit_no_training_leaky_relu_leaky_relu_backward_0)
        .other          triton_poi_fused__native_batch_norm_legit_no_training_leaky_relu_leaky_relu_backward_0,@"STO_CUDA_ENTRY STV_DEFAULT"
triton_poi_fused__native_batch_norm_legit_no_training_leaky_relu_leaky_relu_backward_0:
.text.triton_poi_fused__native_batch_norm_legit_no_training_leaky_relu_leaky_relu_backward_0:
[----:B------:R-:W0:Y:S01]  /*0000*/  LDC R1, c[0x0][0x28] ;  /* 0x00000a00ff017b82 */ /* 0x000e220000000800 */
[----:B------:R-:W1:Y:S07]  /*0010*/  S2R R0, SR_TID.X ;  /* 0x0000000000007919 */ /* 0x000e6e0000002100 */
[----:B------:R-:W2:Y:S01]  /*0020*/  LDC.64 R8, c[0x0][0x228] ;  /* 0x00008a00ff087b82 */ /* 0x000ea20000000a00 */
[----:B------:R-:W-:Y:S01]  /*0030*/  HFMA2.MMA R18, -RZ, RZ, 0, 0 ;  /* 0x00000000ff127435 */ /* 0x000fe200000001ff */
[----:B------:R-:W-:Y:S01]  /*0040*/  CS2R R16, SRZ ;  /* 0x0000000000107805 */ /* 0x000fe2000001ff00 */
[----:B------:R-:W3:Y:S01]  /*0050*/  S2R R5, SR_CTAID.X ;  /* 0x0000000000057919 */ /* 0x000ee20000002500 */
[----:B------:R-:W-:-:S04]  /*0060*/  ULDC.64 UR4, c[0x0][0x208] ;  /* 0x0000820000047ab9 */ /* 0x000fc80000000a00 */
[----:B------:R-:W4:Y:S08]  /*0070*/  LDC.64 R6, c[0x0][0x220] ;  /* 0x00008800ff067b82 */ /* 0x000f300000000a00 */
[----:B------:R-:W5:Y:S08]  /*0080*/  LDC.64 R10, c[0x0][0x230] ;  /* 0x00008c00ff0a7b82 */ /* 0x000f700000000a00 */
[----:B------:R-:W4:Y:S01]  /*0090*/  LDC.64 R12, c[0x0][0x238] ;  /* 0x00008e00ff0c7b82 */ /* 0x000f220000000a00 */
[----:B------:R-:W-:Y:S01]  /*00a0*/  IMAD.MOV.U32 R14, RZ, RZ, RZ ;  /* 0x000000ffff0e7224 */ /* 0x000fe200078e00ff */
[----:B------:R-:W-:Y:S01]  /*00b0*/  MOV R20, RZ ;  /* 0x000000ff00147202 */ /* 0x000fe20000000f00 */
[----:B------:R-:W-:Y:S01]  /*00c0*/  ULDC.64 UR6, c[0x0][0x240] ;  /* 0x0000900000067ab9 */ /* 0x000fe20000000a00 */
[----:B-1----:R-:W-:Y:S01]  /*00d0*/  IMAD.SHL.U32 R0, R0, 0x2, RZ ;  /* 0x0000000200007824 */ /* 0x002fe200078e00ff */
[----:B---3--:R-:W-:-:S04]  /*00e0*/  SHF.R.S32.HI R3, RZ, 0x19, R5 ;  /* 0x00000019ff037819 */ /* 0x008fc80000011405 */
[----:B------:R-:W-:Y:S02]  /*00f0*/  LOP3.LUT R0, R0, 0x3e, RZ, 0xc0, !PT ;  /* 0x0000003e00007812 */ /* 0x000fe400078ec0ff */
[----:B------:R-:W-:Y:S02]  /*0100*/  SGXT R3, R3, 0x1 ;  /* 0x000000010303781a */ /* 0x000fe40000000200 */
[----:B------:R-:W-:Y:S02]  /*0110*/  LEA R0, R5, R0, 0x6 ;  /* 0x0000000005007211 */ /* 0x000fe400078e30ff */
[----:B------:R-:W1:Y:S02]  /*0120*/  LDC.64 R4, c[0x0][0x218] ;  /* 0x00008600ff047b82 */ /* 0x000e640000000a00 */
[----:B------:R-:W-:Y:S02]  /*0130*/  LEA.HI R3, R3, R0, RZ, 0x2 ;  /* 0x0000000003037211 */ /* 0x000fe400078f10ff */
[----:B------:R-:W-:-:S02]  /*0140*/  ISETP.GE.AND P0, PT, R0, 0x40, PT ;  /* 0x000000400000780c */ /* 0x000fc40003f06270 */
[----:B------:R-:W-:-:S04]  /*0150*/  SHF.R.S32.HI R3, RZ, 0x2, R3 ;  /* 0x00000002ff037819 */ /* 0x000fc80000011403 */
[----:B------:R-:W-:-:S04]  /*0160*/  LEA.HI R2, R3, R3, RZ, 0x2 ;  /* 0x0000000303027211 */ /* 0x000fc800078f10ff */
[----:B------:R-:W-:-:S05]  /*0170*/  LOP3.LUT R2, R2, 0xfffffffc, RZ, 0xc0, !PT ;  /* 0xfffffffc02027812 */ /* 0x000fca00078ec0ff */
[----:B------:R-:W-:-:S04]  /*0180*/  IMAD.IADD R15, R3, 0x1, -R2 ;  /* 0x00000001030f7824 */ /* 0x000fc800078e0a02 */
[----:B--2---:R-:W-:-:S05]  /*0190*/  IMAD.WIDE R8, R15, 0x4, R8 ;  /* 0x000000040f087825 */ /* 0x004fca00078e0208 */
[----:B------:R-:W2:Y:S04]  /*01a0*/  @!P0 LDG.E.EL R18, desc[UR4][R8.64] ;  /* 0x0000000408128981 */ /* 0x000ea8000c2e1900 */
[----:B------:R5:W3:Y:S01]  /*01b0*/  @!P0 LDG.E.EL R16, desc[UR4][R8.64] ;  /* 0x0000000408108981 */ /* 0x000ae2000c2e1900 */
[----:B------:R-:W-:Y:S01]  /*01c0*/  CS2R R2, SRZ ;  /* 0x0000000000027805 */ /* 0x000fe2000001ff00 */
[----:B----4-:R-:W-:-:S04]  /*01d0*/  IMAD.WIDE R6, R15, 0x4, R6 ;  /* 0x000000040f067825 */ /* 0x010fc800078e0206 */
[----:B-1----:R-:W-:Y:S01]  /*01e0*/  IMAD.WIDE R4, R0, 0x4, R4 ;  /* 0x0000000400047825 */ /* 0x002fe200078e0204 */
[----:B------:R-:W4:Y:S03]  /*01f0*/  @!P0 LDG.E.EL R14, desc[UR4][R6.64] ;  /* 0x00000004060e8981 */ /* 0x000f26000c2e1900 */
[C---:B-----5:R-:W-:Y:S01]  /*0200*/  IMAD.WIDE R8, R15.reuse, 0x4, R10 ;  /* 0x000000040f087825 */ /* 0x060fe200078e020a */
[----:B------:R-:W4:Y:S03]  /*0210*/  @!P0 LDG.E.64 R2, desc[UR4][R4.64] ;  /* 0x0000000404028981 */ /* 0x000f26000c1e1b00 */
[----:B0-----:R-:W-:Y:S01]  /*0220*/  IMAD.WIDE R10, R15, 0x4, R12 ;  /* 0x000000040f0a7825 */ /* 0x001fe200078e020c */
[----:B------:R0:W5:Y:S01]  /*0230*/  @!P0 LDG.E.EL R17, desc[UR4][R6.64] ;  /* 0x0000000406118981 */ /* 0x000162000c2e1900 */
[----:B------:R-:W-:-:S02]  /*0240*/  CS2R R12, SRZ ;  /* 0x00000000000c7805 */ /* 0x000fc4000001ff00 */
[----:B------:R-:W-:Y:S01]  /*0250*/  IMAD.MOV.U32 R15, RZ, RZ, RZ ;  /* 0x000000ffff0f7224 */ /* 0x000fe200078e00ff */
[----:B------:R-:W4:Y:S04]  /*0260*/  @!P0 LDG.E.EL R20, desc[UR4][R10.64] ;  /* 0x000000040a148981 */ /* 0x000f28000c2e1900 */
[----:B------:R-:W4:Y:S04]  /*0270*/  @!P0 LDG.E.EL R13, desc[UR4][R8.64] ;  /* 0x00000004080d8981 */ /* 0x000f28000c2e1900 */
[----:B------:R-:W4:Y:S04]  /*0280*/  @!P0 LDG.E.EL R12, desc[UR4][R8.64] ;  /* 0x00000004080c8981 */ /* 0x000f28000c2e1900 */
[----:B------:R-:W4:Y:S01]  /*0290*/  @!P0 LDG.E.EL R15, desc[UR4][R10.64] ;  /* 0x000000040a0f8981 */ /* 0x000f22000c2e1900 */
[----:B0-----:R-:W-:Y:S01]  /*02a0*/  HFMA2.MMA R7, -RZ, RZ, 1.625, 0 ;  /* 0x3e800000ff077435 */ /* 0x001fe200000001ff */
[----:B--2---:R-:W-:Y:S01]  /*02b0*/  FADD R18, R18, 9.9999997473787516356e-06 ;  /* 0x3727c5ac12127421 */ /* 0x004fe20000000000 */
[----:B---3--:R-:W-:-:S03]  /*02c0*/  FADD R16, R16, 9.9999997473787516356e-06 ;  /* 0x3727c5ac10107421 */ /* 0x008fc60000000000 */
[----:B------:R-:W0:Y:S08]  /*02d0*/  MUFU.SQRT R5, R18 ;  /* 0x0000001200057308 */ /* 0x000e300000002000 */
[----:B------:R-:W1:Y:S01]  /*02e0*/  MUFU.SQRT R4, R16 ;  /* 0x0000001000047308 */ /* 0x000e620000002000 */
[C---:B0-----:R-:W-:Y:S02]  /*02f0*/  FSETP.GT.AND P2, PT, R5.reuse, 8.50705917302346158658e+37, PT ;  /* 0x7e8000000500780b */ /* 0x041fe40003f44000 */
[----:B------:R-:W-:-:S02]  /*0300*/  FSETP.GEU.AND P4, PT, R5, 1.175494350822287508e-38, PT ;  /* 0x008000000500780b */ /* 0x000fc40003f8e000 */
[C---:B-1----:R-:W-:Y:S02]  /*0310*/  FSETP.GT.AND P1, PT, R4.reuse, 8.50705917302346158658e+37, PT ;  /* 0x7e8000000400780b */ /* 0x042fe40003f24000 */
[----:B------:R-:W-:-:S07]  /*0320*/  FSETP.GEU.AND P3, PT, R4, 1.175494350822287508e-38, PT ;  /* 0x008000000400780b */ /* 0x000fce0003f6e000 */
[----:B------:R-:W-:-:S04]  /*0330*/  @P2 FMUL R5, R5, 0.25 ;  /* 0x3e80000005052820 */ /* 0x000fc80000400000 */
[----:B------:R-:W-:Y:S01]  /*0340*/  @!P4 FMUL R5, R5, 16777216 ;  /* 0x4b8000000505c820 */ /* 0x000fe20000400000 */
[----:B------:R-:W-:-:S04]  /*0350*/  @P1 FMUL R4, R4, 0.25 ;  /* 0x3e80000004041820 */ /* 0x000fc80000400000 */
[----:B------:R-:W-:Y:S01]  /*0360*/  @!P3 FMUL R4, R4, 16777216 ;  /* 0x4b8000000404b820 */ /* 0x000fe20000400000 */
[----:B------:R-:W0:Y:S01]  /*0370*/  MUFU.RCP R5, R5 ;  /* 0x0000000500057308 */ /* 0x000e220000001000 */
[----:B------:R-:W-:-:S07]  /*0380*/  FSEL R6, R7, 1, P2 ;  /* 0x3f80000007067808 */ /* 0x000fce0001000000 */
[----:B------:R-:W1:Y:S01]  /*0390*/  MUFU.RCP R4, R4 ;  /* 0x0000000400047308 */ /* 0x000e620000001000 */
[----:B------:R-:W-:Y:S01]  /*03a0*/  FSEL R7, R7, 1, P1 ;  /* 0x3f80000007077808 */ /* 0x000fe20000800000 */
[----:B------:R-:W-:Y:S01]  /*03b0*/  @!P4 FMUL R6, R6, 16777216 ;  /* 0x4b8000000606c820 */ /* 0x000fe20000400000 */
[----:B----4-:R-:W-:-:S03]  /*03c0*/  FADD R3, -R14, R3 ;  /* 0x000000030e037221 */ /* 0x010fc60000000100 */
[----:B------:R-:W-:Y:S01]  /*03d0*/  @!P3 FMUL R7, R7, 16777216 ;  /* 0x4b8000000707b820 */ /* 0x000fe20000400000 */
[----:B0-----:R-:W-:Y:S01]  /*03e0*/  FMUL R6, R5, R6 ;  /* 0x0000000605067220 */ /* 0x001fe20000400000 */
[----:B-----5:R-:W-:-:S03]  /*03f0*/  FADD R2, -R17, R2 ;  /* 0x0000000211027221 */ /* 0x020fc60000000100 */
[----:B------:R-:W-:Y:S01]  /*0400*/  FMUL R3, R6, R3 ;  /* 0x0000000306037220 */ /* 0x000fe20000400000 */
[----:B-1----:R-:W-:-:S03]  /*0410*/  FMUL R7, R4, R7 ;  /* 0x0000000704077220 */ /* 0x002fc60000400000 */
[----:B------:R-:W-:Y:S01]  /*0420*/  FFMA R13, R3, R13, R20 ;  /* 0x0000000d030d7223 */ /* 0x000fe20000000014 */
[----:B------:R-:W-:Y:S02]  /*0430*/  FMUL R6, R7, R2 ;  /* 0x0000000207067220 */ /* 0x000fe40000400000 */
[----:B------:R-:W0:Y:S02]  /*0440*/  LDC.64 R2, c[0x0][0x210] ;  /* 0x00008400ff027b82 */ /* 0x000e240000000a00 */
[----:B------:R-:W-:Y:S01]  /*0450*/  FFMA R12, R6, R12, R15 ;  /* 0x0000000c060c7223 */ /* 0x000fe2000000000f */
[----:B------:R-:W-:-:S04]  /*0460*/  FSETP.GT.AND P1, PT, R13, RZ, PT ;  /* 0x000000ff0d00720b */ /* 0x000fc80003f24000 */
[----:B------:R-:W-:-:S09]  /*0470*/  FSETP.GT.AND P2, PT, R12, RZ, PT ;  /* 0x000000ff0c00720b */ /* 0x000fd20003f44000 */
[----:B------:R-:W-:-:S04]  /*0480*/  @!P1 FMUL R13, R13, 0.0099999997764825820923 ;  /* 0x3c23d70a0d0d9820 */ /* 0x000fc80000400000 */
[----:B------:R-:W-:Y:S01]  /*0490*/  @!P2 FMUL R12, R12, 0.0099999997764825820923 ;  /* 0x3c23d70a0c0ca820 */ /* 0x000fe20000400000 */
[----:B------:R-:W-:Y:S02]  /*04a0*/  FSETP.GT.AND P2, PT, R13, RZ, PT ;  /* 0x000000ff0d00720b */ /* 0x000fe40003f44000 */
[----:B------:R-:W-:Y:S01]  /*04b0*/  IADD3 R4, P1, R0, UR6, RZ ;  /* 0x0000000600047c10 */ /* 0x000fe2000ff3e0ff */
[----:B0-----:R-:W-:Y:S01]  /*04c0*/  IMAD.WIDE R2, R0, 0x4, R2 ;  /* 0x0000000400027825 */ /* 0x001fe200078e0202 */
[----:B------:R-:W-:Y:S02]  /*04d0*/  FSETP.GT.AND P3, PT, R12, RZ, PT ;  /* 0x000000ff0c00720b */ /* 0x000fe40003f64000 */
[----:B------:R-:W-:Y:S02]  /*04e0*/  SEL R7, RZ, 0x100, !P2 ;  /* 0x00000100ff077807 */ /* 0x000fe40005000000 */
[----:B------:R-:W-:Y:S01]  /*04f0*/  SEL R6, RZ, 0x1, !P3 ;  /* 0x00000001ff067807 */ /* 0x000fe20005800000 */
[----:B------:R0:W-:Y:S01]  /*0500*/  @!P0 STG.E.64 desc[UR4][R2.64], R12 ;  /* 0x0000000c02008986 */ /* 0x0001e2000c101b04 */
[----:B------:R-:W-:-:S03]  /*0510*/  LEA.HI.X.SX32 R5, R0, UR7, 0x1, P1 ;  /* 0x0000000700057c11 */ /* 0x000fc600088f0eff */
[----:B------:R-:W-:Y:S01]  /*0520*/  IMAD.IADD R7, R6, 0x1, R7 ;  /* 0x0000000106077824 */ /* 0x000fe200078e0207 */
[----:B0-----:R-:W-:Y:S06]  /*0530*/  @P0 EXIT ;  /* 0x000000000000094d */ /* 0x001fec0003800000 */
[----:B------:R-:W-:Y:S01]  /*0540*/  STG.E.U16 desc[UR4][R4.64], R7 ;  /* 0x0000000704007986 */ /* 0x000fe2000c101504 */
[----:B------:R-:W-:Y:S05]  /*0550*/  EXIT ;  /* 0x000000000000794d */ /* 0x000fea0003800000 */
.L_x_0:
[----:B------:R-:W-:-:S00]  /*0560*/  BRA `(.L_x_0) ;  /* 0xfffffffc00fc7947 */ /* 0x000fc0000383ffff */
[----:B------:R-:W-:-:S00]  /*0570*/  NOP ;  /* 0x0000000000007918 */ /* 0x000fc00000000000 */
        /* <DEDUP_REMOVED lines=8> */
.L_x_1:


//--------------------- .nv.global.init           --------------------------
	.section	.nv.global.init,"aw",@progbits
.nv.global.init:
	.type		_$_str,@object
	.size		_$_str,(_$_str_$_2 - _$_str)
_$_str:
        /*0000*/ 	.byte	0x5f, 0x5f, 0x43, 0x55, 0x44, 0x41, 0x5f, 0x46, 0x54, 0x5a, 0x00
	.type		_$_str_$_2,@object
	.size		_$_str_$_2,(.L_1 - _$_str_$_2)
_$_str_$_2:
        /*000b*/ 	.byte	0x5f, 0x5f, 0x43, 0x55, 0x44, 0x41, 0x5f, 0x50, 0x52, 0x45, 0x43, 0x5f, 0x53, 0x51, 0x52, 0x54
        /*001b*/ 	.byte	0x00
.L_1:


//--------------------- .nv.constant0.triton_poi_fused__native_batch_norm_legit_no_training_leaky_relu_leaky_relu_backward_0 --------------------------
	.section	.nv.constant0.triton_poi_fused__native_batch_norm_legit_no_training_leaky_relu_leaky_relu_backward_0,"a",@progbits
	.sectionflags	@""
	.align	4
.nv.constant0.triton_poi_fused__native_batch_norm_legit_no_training_leaky_relu_leaky_relu_backward_0:
	.zero		588
